.version 7.0
.target sm_50 // enough for my Titan X
.address_size 64

.visible .entry sortMergeGlobal (
    .param .u64 ptr,
    .param .u64 ptrOut,
    .param .u64 chunkSize
) {
    .reg .pred %p<2>;

    // Arguments
    .reg .u64 %ptr;
    .reg .u64 %ptrOut;
    .reg .u64 %chunkSize;

    // Other variables.
    .reg .u64 %tidX;
    .reg .u64 %ptrA;
    .reg .u64 %ptrB;
    .reg .u32 %curWarpA;
    .reg .u32 %curWarpB;
    .reg .u64 %remainingA;
    .reg .u64 %remainingB;
    .reg .u64 %dtmp<2>;
    .reg .u64 %i;

    // Stored values per warp rank.
    .reg .f32 %valA;
    .reg .f32 %valB;
    .reg .f32 %valOut;

    // Shared across warp.
    .reg .f32 %curA;
    .reg .f32 %curB;

    // Load arguments and thread properties.
    ld.param.u64 %ptr, [ptr];
    ld.param.u64 %ptrOut, [ptrOut];
    ld.param.u64 %chunkSize, [chunkSize];

    cvt.u64.u32 %tidX, %tid.x;

    // Compute offset of chunk in buffer as &ptr[(ctaid.x*ntid.y + tid.y)*chunkSize*2 + tid.x]
    cvt.u64.u32 %dtmp0, %ctaid.x;
    cvt.u64.u32 %dtmp1, %ntid.y;
    mul.lo.u64 %dtmp0, %dtmp0, %dtmp1;
    cvt.u64.u32 %dtmp1, %tid.y;
    add.u64 %dtmp0, %dtmp0, %dtmp1;
    mul.lo.u64 %dtmp0, %dtmp0, %chunkSize;
    shl.b64 %dtmp0, %dtmp0, 1;
    add.u64 %dtmp0, %dtmp0, %tidX;
    shl.b64 %dtmp0, %dtmp0, 2; // float -> byte offset

    add.u64 %ptrA, %ptr, %dtmp0;
    shl.b64 %dtmp1, %chunkSize, 2;
    add.u64 %ptrB, %ptrA, %dtmp1;
    add.u64 %ptrOut, %ptrOut, %dtmp0;

    mov.u64 %remainingA, %chunkSize;
    mov.u64 %remainingB, %chunkSize;
    mov.u32 %curWarpA, 0;
    mov.u32 %curWarpB, 0;

    // Load the first chunk.
    ld.global.f32 %valA, [%ptrA];
    ld.global.f32 %valB, [%ptrB];
    shfl.sync.idx.b32 %curA, %valA, 0, 0x1f, 0xffffffff;
    shfl.sync.idx.b32 %curB, %valB, 0, 0x1f, 0xffffffff;

    mov.u64 %i, 0;
merge_loop:
    // Set %p0 if we are storing into our current rank.
    and.b64 %dtmp0, %i, 31;
    setp.eq.u64 %p0, %dtmp0, %tidX;

    setp.gt.f32 %p1, %curA, %curB;
    @%p1 bra selected_B;
    selected_A:
        @%p0 mov.f32 %valOut, %curA;
        sub.u64 %remainingA, %remainingA, 1;
        add.u32 %curWarpA, %curWarpA, 1;
        setp.lt.u32 %p0, %curWarpA, 32;
        @%p0 bra reload_A_done;
        reload_A:
            setp.eq.u64 %p0, %remainingA, 0;
            @%p0 bra done_selecting;
            mov.u32 %curWarpA, 0;
            add.u64 %ptrA, %ptrA, 128; // 32*4
            ld.global.f32 %valA, [%ptrA];
            prefetch.global.L1 [%ptrA+128];
        reload_A_done:
        shfl.sync.idx.b32 %curA, %valA, %curWarpA, 0x1f, 0xffffffff;
        bra done_selecting;
    selected_B:
        @%p0 mov.f32 %valOut, %curB;
        sub.u64 %remainingB, %remainingB, 1;
        add.u32 %curWarpB, %curWarpB, 1;
        setp.lt.u32 %p0, %curWarpB, 32;
        @%p0 bra reload_B_done;
        reload_B:
            setp.eq.u64 %p0, %remainingB, 0;
            @%p0 bra done_selecting;
            mov.u32 %curWarpB, 0;
            add.u64 %ptrB, %ptrB, 128; // 32*4
            ld.global.f32 %valB, [%ptrB];
            prefetch.global.L1 [%ptrB+128];
        reload_B_done:
        shfl.sync.idx.b32 %curB, %valB, %curWarpB, 0x1f, 0xffffffff;
    done_selecting:

    // Store all values every time the warp fills up.
    setp.eq.u64 %p0, %dtmp0, 31;
    @!%p0 bra store_warp_done;
    store_warp:
        st.global.f32 [%ptrOut], %valOut;
        add.u64 %ptrOut, %ptrOut, 128;
    store_warp_done:

    add.u64 %i, %i, 1;

    // Break out of main loop and enter specific
    // copy mode if one of the halves is depleted.
    setp.eq.u64 %p0, %remainingA, 0;
    @%p0 bra copy_B_loop;
    setp.eq.u64 %p0, %remainingB, 0;
    @%p0 bra copy_A_loop;

    bra merge_loop;

merge_loop_end:

copy_A_loop:
    and.b64 %dtmp0, %i, 31;
    setp.eq.u64 %p0, %dtmp0, %tidX;
    @%p0 mov.f32 %valOut, %curA;

    setp.eq.u64 %p0, %dtmp0, 31;
    @!%p0 bra store_warp_A_done;
    store_warp_A:
        st.global.f32 [%ptrOut], %valOut;
        add.u64 %ptrOut, %ptrOut, 128; // 32*4
    store_warp_A_done:

    sub.u64 %remainingA, %remainingA, 1;
    add.u32 %curWarpA, %curWarpA, 1;
    setp.lt.u32 %p0, %curWarpA, 32;
    @%p0 bra reload_A_done_2;
    reload_A_2:
        setp.eq.u64 %p0, %remainingA, 0;
        @%p0 bra skip_shfl_A;
        mov.u32 %curWarpA, 0;
        add.u64 %ptrA, %ptrA, 128; // 32*4
        ld.global.f32 %valA, [%ptrA];
        prefetch.global.L1 [%ptrA+128];
    reload_A_done_2:
    shfl.sync.idx.b32 %curA, %valA, %curWarpA, 0x1f, 0xffffffff;
    skip_shfl_A:

    setp.eq.u64 %p0, %remainingA, 0;
    @%p0 bra copy_loops_end;
    add.u64 %i, %i, 1;
    bra copy_A_loop;

copy_B_loop:
    and.b64 %dtmp0, %i, 31;
    setp.eq.u64 %p0, %dtmp0, %tidX;
    @%p0 mov.f32 %valOut, %curB;

    setp.eq.u64 %p0, %dtmp0, 31;
    @!%p0 bra store_warp_B_done;
    store_warp_B:
        st.global.f32 [%ptrOut], %valOut;
        add.u64 %ptrOut, %ptrOut, 128; // 32*4
    store_warp_B_done:

    sub.u64 %remainingB, %remainingB, 1;
    add.u32 %curWarpB, %curWarpB, 1;
    setp.lt.u32 %p0, %curWarpB, 32;
    @%p0 bra reload_B_done_2;
    reload_B_2:
        setp.eq.u64 %p0, %remainingB, 0;
        @%p0 bra skip_shfl_B;
        mov.u32 %curWarpB, 0;
        add.u64 %ptrB, %ptrB, 128; // 32*4
        ld.global.f32 %valB, [%ptrB];
        prefetch.global.L1 [%ptrB+128];
    reload_B_done_2:
    shfl.sync.idx.b32 %curB, %valB, %curWarpB, 0x1f, 0xffffffff;
    skip_shfl_B:

    setp.eq.u64 %p0, %remainingB, 0;
    @%p0 bra copy_loops_end;
    add.u64 %i, %i, 1;
    bra copy_B_loop;

copy_loops_end:

    ret;
}


// ===== COMPILED SASS (sm_100) =====

	.target	sm_100

	.elftype	@"ET_EXEC"


//--------------------- .note.nv.tkinfo           --------------------------
	.section	.note.nv.tkinfo,"",@"SHT_NOTE"
	.sectionflags	@"SHF_NOTE_NV_TKINFO"
	.tkinfo
        /*0018*/ 	.word	0x00000002
        /*0030*/ 	.string	""
        /*0030*/ 	.string	"ptxas"
        /*0030*/ 	.string	"Cuda compilation tools, release 13.0, V13.0.88"
        /*0030*/ 	.string	"Build cuda_13.0.r13.0/compiler.36424714_0"
        /*0030*/ 	.string	"-arch sm_100 "



//--------------------- .note.nv.cuinfo           --------------------------
	.section	.note.nv.cuinfo,"",@"SHT_NOTE"
	.sectionflags	@"SHF_NOTE_NV_CUINFO"
        /*0018*/ 	.short	0x0002
        /*001a*/ 	.short	0x0032
        /*001c*/ 	.short	0x0082
	.zero		2


//--------------------- .nv.info                  --------------------------
	.section	.nv.info,"",@"SHT_CUDA_INFO"
	.align	4


	//----- nvinfo : EIATTR_REGCOUNT
	.align		4
        /*0000*/ 	.byte	0x04, 0x2f
        /*0002*/ 	.short	(.L_1 - .L_0)
	.align		4
.L_0:
        /*0004*/ 	.word	index@(sortMergeGlobal)
        /*0008*/ 	.word	0x00000015


	//----- nvinfo : EIATTR_FRAME_SIZE
	.align		4
.L_1:
        /*000c*/ 	.byte	0x04, 0x11
        /*000e*/ 	.short	(.L_3 - .L_2)
	.align		4
.L_2:
        /*0010*/ 	.word	index@(sortMergeGlobal)
        /*0014*/ 	.word	0x00000000


	//----- nvinfo : EIATTR_MIN_STACK_SIZE
	.align		4
.L_3:
        /*0018*/ 	.byte	0x04, 0x12
        /*001a*/ 	.short	(.L_5 - .L_4)
	.align		4
.L_4:
        /*001c*/ 	.word	index@(sortMergeGlobal)
        /*0020*/ 	.word	0x00000000
.L_5:


//--------------------- .nv.compat                --------------------------
	.section	.nv.compat,"",@"SHT_CUDA_COMPAT_INFO"
	.align	4
        /*0000*/ 	.byte	0x02, 0x09, 0x00, 0x00, 0x02, 0x02, 0x01, 0x00, 0x02, 0x05, 0x05, 0x00, 0x03, 0x07, 0x01, 0x01
        /*0010*/ 	.byte	0x02, 0x03, 0x00, 0x00, 0x02, 0x06, 0x01, 0x00, 0x04, 0x0b, 0x08, 0x00, 0x09, 0x00, 0x00, 0x00
        /*0020*/ 	.byte	0x00, 0x00, 0x00, 0x00


//--------------------- .nv.info.sortMergeGlobal  --------------------------
	.section	.nv.info.sortMergeGlobal,"",@"SHT_CUDA_INFO"
	.sectionflags	@""
	.align	4


	//----- nvinfo : EIATTR_CUDA_API_VERSION
	.align		4
        /*0000*/ 	.byte	0x04, 0x37
        /*0002*/ 	.short	(.L_7 - .L_6)
.L_6:
        /*0004*/ 	.word	0x00000082


	//----- nvinfo : EIATTR_KPARAM_INFO
	.align		4
.L_7:
        /*0008*/ 	.byte	0x04, 0x17
        /*000a*/ 	.short	(.L_9 - .L_8)
.L_8:
        /*000c*/ 	.word	0x00000000
        /*0010*/ 	.short	0x0002
        /*0012*/ 	.short	0x0010
        /*0014*/ 	.byte	0x00, 0xf0, 0x21, 0x00


	//----- nvinfo : EIATTR_KPARAM_INFO
	.align		4
.L_9:
        /*0018*/ 	.byte	0x04, 0x17
        /*001a*/ 	.short	(.L_11 - .L_10)
.L_10:
        /*001c*/ 	.word	0x00000000
        /*0020*/ 	.short	0x0001
        /*0022*/ 	.short	0x0008
        /*0024*/ 	.byte	0x00, 0xf0, 0x21, 0x00


	//----- nvinfo : EIATTR_KPARAM_INFO
	.align		4
.L_11:
        /*0028*/ 	.byte	0x04, 0x17
        /*002a*/ 	.short	(.L_13 - .L_12)
.L_12:
        /*002c*/ 	.word	0x00000000
        /*0030*/ 	.short	0x0000
        /*0032*/ 	.short	0x0000
        /*0034*/ 	.byte	0x00, 0xf0, 0x21, 0x00


	//----- nvinfo : EIATTR_SPARSE_MMA_MASK
	.align		4
.L_13:
        /*0038*/ 	.byte	0x03, 0x50
        /*003a*/ 	.short	0x0000


	//----- nvinfo : EIATTR_MAXREG_COUNT
	.align		4
        /*003c*/ 	.byte	0x03, 0x1b
        /*003e*/ 	.short	0x00ff


	//----- nvinfo : EIATTR_MERCURY_ISA_VERSION
	.align		4
        /*0040*/ 	.byte	0x03, 0x5f
        /*0042*/ 	.short	0x0101


	//----- nvinfo : EIATTR_COOP_GROUP_MASK_REGIDS
	.align		4
        /*0044*/ 	.byte	0x04, 0x29
        /*0046*/ 	.short	(.L_15 - .L_14)


	//   ....[0]....
.L_14:
        /*0048*/ 	.word	0xffffffff


	//   ....[1]....
        /*004c*/ 	.word	0xffffffff


	//   ....[2]....
        /*0050*/ 	.word	0xffffffff


	//   ....[3]....
        /*0054*/ 	.word	0xffffffff


	//   ....[4]....
        /*0058*/ 	.word	0xffffffff


	//   ....[5]....
        /*005c*/ 	.word	0xffffffff


	//----- nvinfo : EIATTR_COOP_GROUP_INSTR_OFFSETS
	.align		4
.L_15:
        /*0060*/ 	.byte	0x04, 0x28
        /*0062*/ 	.short	(.L_17 - .L_16)


	//   ....[0]....
.L_16:
        /*0064*/ 	.word	0x00000250


	//   ....[1]....
        /*0068*/ 	.word	0x00000260


	//   ....[2]....
        /*006c*/ 	.word	0x000003c0


	//   ....[3]....
        /*0070*/ 	.word	0x000004e0


	//   ....[4]....
        /*0074*/ 	.word	0x00000770


	//   ....[5]....
        /*0078*/ 	.word	0x00000970


	//----- nvinfo : EIATTR_VRC_CTA_INIT_COUNT
	.align		4
.L_17:
        /*007c*/ 	.byte	0x02, 0x4a
	.zero		1
	.zero		1


	//----- nvinfo : EIATTR_EXIT_INSTR_OFFSETS
	.align		4
        /*0080*/ 	.byte	0x04, 0x1c
        /*0082*/ 	.short	(.L_19 - .L_18)


	//   ....[0]....
.L_18:
        /*0084*/ 	.word	0x000007a0


	//   ....[1]....
        /*0088*/ 	.word	0x000009a0


	//----- nvinfo : EIATTR_CBANK_PARAM_SIZE
	.align		4
.L_19:
        /*008c*/ 	.byte	0x03, 0x19
        /*008e*/ 	.short	0x0018


	//----- nvinfo : EIATTR_PARAM_CBANK
	.align		4
        /*0090*/ 	.byte	0x04, 0x0a
        /*0092*/ 	.short	(.L_21 - .L_20)
	.align		4
.L_20:
        /*0094*/ 	.word	index@(.nv.constant0.sortMergeGlobal)
        /*0098*/ 	.short	0x0380
        /*009a*/ 	.short	0x0018


	//----- nvinfo : EIATTR_SW_WAR
	.align		4
.L_21:
        /*009c*/ 	.byte	0x04, 0x36
        /*009e*/ 	.short	(.L_23 - .L_22)
.L_22:
        /*00a0*/ 	.word	0x00000008
.L_23:


//--------------------- .nv.callgraph             --------------------------
	.section	.nv.callgraph,"",@"SHT_CUDA_CALLGRAPH"
	.align	4
	.sectionentsize	8
	.align		4
        /*0000*/ 	.word	0x00000000
	.align		4
        /*0004*/ 	.word	0xffffffff
	.align		4
        /*0008*/ 	.word	0x00000000
	.align		4
        /*000c*/ 	.word	0xfffffffe
	.align		4
        /*0010*/ 	.word	0x00000000
	.align		4
        /*0014*/ 	.word	0xfffffffd
	.align		4
        /*0018*/ 	.word	0x00000000
	.align		4
        /*001c*/ 	.word	0xfffffffc


//--------------------- .text.sortMergeGlobal     --------------------------
	.section	.text.sortMergeGlobal,"ax",@progbits
	.align	128
        .global         sortMergeGlobal
        .type           sortMergeGlobal,@function
        .size           sortMergeGlobal,(.L_x_12 - sortMergeGlobal)
        .other          sortMergeGlobal,@"STO_CUDA_ENTRY STV_DEFAULT"
sortMergeGlobal:
.text.sortMergeGlobal:
[----:B------:R-:W-:Y:S01]  /*0000*/  LDC R1, c[0x0][0x37c] ;  /* 0x0000df00ff017b82 */ /* 0x000fe20000000800 */
[----:B------:R-:W0:Y:S07]  /*0010*/  S2R R2, SR_TID.Y ;  /* 0x0000000000027919 */ /* 0x000e2e0000002200 */
[----:B------:R-:W0:Y:S01]  /*0020*/  S2UR UR4, SR_CTAID.X ;  /* 0x00000000000479c3 */ /* 0x000e220000002500 */
[----:B------:R-:W-:Y:S01]  /*0030*/  IMAD.MOV.U32 R3, RZ, RZ, RZ ;  /* 0x000000ffff037224 */ /* 0x000fe200078e00ff */
[----:B------:R-:W1:Y:S01]  /*0040*/  LDCU.128 UR12, c[0x0][0x380] ;  /* 0x00007000ff0c77ac */ /* 0x000e620008000c00 */
[----:B------:R-:W2:Y:S01]  /*0050*/  S2R R0, SR_TID.X ;  /* 0x0000000000007919 */ /* 0x000ea20000002100 */
[----:B------:R-:W3:Y:S04]  /*0060*/  LDCU.64 UR8, c[0x0][0x358] ;  /* 0x00006b00ff0877ac */ /* 0x000ee80008000a00 */
[----:B------:R-:W0:Y:S01]  /*0070*/  LDC R5, c[0x0][0x364] ;  /* 0x0000d900ff057b82 */ /* 0x000e220000000800 */
[----:B------:R-:W4:Y:S07]  /*0080*/  LDCU.64 UR6, c[0x0][0x390] ;  /* 0x00007200ff0677ac */ /* 0x000f2e0008000a00 */
[----:B------:R-:W5:Y:S01]  /*0090*/  LDC.64 R6, c[0x0][0x390] ;  /* 0x0000e400ff067b82 */ /* 0x000f620000000a00 */
[----:B0-----:R-:W-:Y:S01]  /*00a0*/  IMAD.WIDE.U32 R2, R5, UR4, R2 ;  /* 0x0000000405027c25 */ /* 0x001fe2000f8e0002 */
[----:B------:R-:W-:-:S03]  /*00b0*/  UMOV UR4, URZ ;  /* 0x000000ff00047c82 */ /* 0x000fc60008000000 */
[----:B------:R-:W-:-:S04]  /*00c0*/  VIADD R3, R3, UR4 ;  /* 0x0000000403037c36 */ /* 0x000fc80008000000 */
[-C--:B-----5:R-:W-:Y:S02]  /*00d0*/  IMAD R3, R3, R6.reuse, RZ ;  /* 0x0000000603037224 */ /* 0x0a0fe400078e02ff */
[----:B------:R-:W-:-:S04]  /*00e0*/  IMAD.WIDE.U32 R4, R2, R6, RZ ;  /* 0x0000000602047225 */ /* 0x000fc800078e00ff */
[----:B------:R-:W-:Y:S01]  /*00f0*/  IMAD R3, R2, R7, R3 ;  /* 0x0000000702037224 */ /* 0x000fe200078e0203 */
[----:B--2---:R-:W-:-:S03]  /*0100*/  LEA R9, P0, R4, R0, 0x1 ;  /* 0x0000000004097211 */ /* 0x004fc600078008ff */
[----:B------:R-:W-:Y:S02]  /*0110*/  IMAD.IADD R3, R5, 0x1, R3 ;  /* 0x0000000105037824 */ /* 0x000fe400078e0203 */
[----:B------:R-:W-:-:S03]  /*0120*/  IMAD.SHL.U32 R8, R9, 0x4, RZ ;  /* 0x0000000409087824 */ /* 0x000fc600078e00ff */
[----:B------:R-:W-:Y:S02]  /*0130*/  LEA.HI.X R2, R4, RZ, R3, 0x1, P0 ;  /* 0x000000ff04027211 */ /* 0x000fe400000f0c03 */
[----:B-1----:R-:W-:Y:S02]  /*0140*/  IADD3 R4, P0, PT, R8, UR12, RZ ;  /* 0x0000000c08047c10 */ /* 0x002fe4000ff1e0ff */
[----:B------:R-:W-:Y:S02]  /*0150*/  SHF.L.U64.HI R9, R9, 0x2, R2 ;  /* 0x0000000209097819 */ /* 0x000fe40000010202 */
[----:B------:R-:W-:Y:S02]  /*0160*/  LEA R2, P1, R6, R4, 0x2 ;  /* 0x0000000406027211 */ /* 0x000fe400078210ff */
[----:B------:R-:W-:-:S04]  /*0170*/  IADD3.X R3, PT, PT, R9, UR13, RZ, P0, !PT ;  /* 0x0000000d09037c10 */ /* 0x000fc800087fe4ff */
[----:B------:R-:W-:Y:S01]  /*0180*/  LEA.HI.X R5, R6, R3, R7, 0x2, P1 ;  /* 0x0000000306057211 */ /* 0x000fe200008f1407 */
[----:B------:R-:W-:Y:S02]  /*0190*/  IMAD.MOV.U32 R6, RZ, RZ, R4 ;  /* 0x000000ffff067224 */ /* 0x000fe400078e0004 */
[----:B------:R-:W-:-:S05]  /*01a0*/  IMAD.MOV.U32 R7, RZ, RZ, R3 ;  /* 0x000000ffff077224 */ /* 0x000fca00078e0003 */
[----:B---3--:R0:W2:Y:S02]  /*01b0*/  LDG.E R12, desc[UR8][R6.64] ;  /* 0x00000008060c7981 */ /* 0x0080a4000c1e1900 */
[----:B0-----:R-:W-:Y:S02]  /*01c0*/  IMAD.MOV.U32 R6, RZ, RZ, R2 ;  /* 0x000000ffff067224 */ /* 0x001fe400078e0002 */
[----:B------:R-:W-:-:S05]  /*01d0*/  IMAD.MOV.U32 R7, RZ, RZ, R5 ;  /* 0x000000ffff077224 */ /* 0x000fca00078e0005 */
[----:B------:R-:W3:Y:S01]  /*01e0*/  LDG.E R13, desc[UR8][R6.64] ;  /* 0x00000008060d7981 */ /* 0x000ee2000c1e1900 */
[----:B------:R-:W-:Y:S02]  /*01f0*/  IADD3 R8, P0, PT, R8, UR14, RZ ;  /* 0x0000000e08087c10 */ /* 0x000fe4000ff1e0ff */
[----:B------:R-:W-:Y:S01]  /*0200*/  CS2R R14, SRZ ;  /* 0x00000000000e7805 */ /* 0x000fe2000001ff00 */
[----:B------:R-:W-:Y:S01]  /*0210*/  IMAD.MOV.U32 R10, RZ, RZ, RZ ;  /* 0x000000ffff0a7224 */ /* 0x000fe200078e00ff */
[----:B----4-:R-:W-:Y:S01]  /*0220*/  UMOV UR4, UR6 ;  /* 0x0000000600047c82 */ /* 0x010fe20008000000 */
[----:B------:R-:W-:Y:S01]  /*0230*/  IADD3.X R9, PT, PT, R9, UR15, RZ, P0, !PT ;  /* 0x0000000f09097c10 */ /* 0x000fe200087fe4ff */
[----:B------:R-:W-:Y:S01]  /*0240*/  UMOV UR5, UR7 ;  /* 0x0000000700057c82 */ /* 0x000fe20008000000 */
[----:B--2---:R0:W1:Y:S04]  /*0250*/  SHFL.IDX PT, R16, R12, RZ, 0x1f ;  /* 0x00001fff0c107589 */ /* 0x00406800000e0000 */
[----:B---3--:R0:W2:Y:S02]  /*0260*/  SHFL.IDX PT, R18, R13, RZ, 0x1f ;  /* 0x00001fff0d127589 */ /* 0x0080a400000e0000 */
.L_x_5:
[----:B-123--:R-:W-:Y:S02]  /*0270*/  FSETP.GT.AND P1, PT, R16, R18, PT ;  /* 0x000000121000720b */ /* 0x00efe40003f24000 */
[----:B------:R-:W-:-:S04]  /*0280*/  LOP3.LUT R17, R10, 0x1f, RZ, 0xc0, !PT ;  /* 0x0000001f0a117812 */ /* 0x000fc800078ec0ff */
[----:B------:R-:W-:-:S04]  /*0290*/  ISETP.NE.U32.AND P0, PT, R17, R0, PT ;  /* 0x000000001100720c */ /* 0x000fc80003f05070 */
[----:B------:R-:W-:-:S03]  /*02a0*/  ISETP.NE.U32.AND.EX P0, PT, RZ, RZ, PT, P0 ;  /* 0x000000ffff00720c */ /* 0x000fc60003f05100 */
[----:B----4-:R-:W-:Y:S10]  /*02b0*/  @P1 BRA `(.L_x_0) ;  /* 0x0000000000481947 */ /* 0x010ff40003800000 */
[----:B------:R-:W-:Y:S01]  /*02c0*/  VIADD R15, R15, 0x1 ;  /* 0x000000010f0f7836 */ /* 0x000fe20000000000 */
[----:B------:R-:W-:Y:S01]  /*02d0*/  UIADD3 UR6, UP0, UPT, UR6, -0x1, URZ ;  /* 0xffffffff06067890 */ /* 0x000fe2000ff1e0ff */
[----:B------:R-:W-:-:S03]  /*02e0*/  FSEL R11, R16, R11, !P0 ;  /* 0x0000000b100b7208 */ /* 0x000fc60004000000 */
[----:B------:R-:W-:Y:S01]  /*02f0*/  ISETP.GE.U32.AND P1, PT, R15, 0x20, PT ;  /* 0x000000200f00780c */ /* 0x000fe20003f26070 */
[----:B------:R-:W-:-:S12]  /*0300*/  UIADD3.X UR7, UPT, UPT, UR7, -0x1, URZ, UP0, !UPT ;  /* 0xffffffff07077890 */ /* 0x000fd800087fe4ff */
[----:B------:R-:W-:Y:S05]  /*0310*/  @!P1 BRA `(.L_x_1) ;  /* 0x0000000000289947 */ /* 0x000fea0003800000 */
[----:B------:R-:W-:-:S04]  /*0320*/  UISETP.NE.U32.AND UP0, UPT, UR6, URZ, UPT ;  /* 0x000000ff0600728c */ /* 0x000fc8000bf05070 */
[----:B------:R-:W-:-:S09]  /*0330*/  UISETP.NE.U32.AND.EX UP0, UPT, UR7, URZ, UPT, UP0 ;  /* 0x000000ff0700728c */ /* 0x000fd2000bf05100 */
[----:B------:R-:W-:Y:S05]  /*0340*/  BRA.U !UP0, `(.L_x_2) ;  /* 0x0000000108687547 */ /* 0x000fea000b800000 */
[----:B------:R-:W-:Y:S02]  /*0350*/  IMAD.MOV.U32 R6, RZ, RZ, R4 ;  /* 0x000000ffff067224 */ /* 0x000fe400078e0004 */
[----:B------:R-:W-:-:S05]  /*0360*/  IMAD.MOV.U32 R7, RZ, RZ, R3 ;  /* 0x000000ffff077224 */ /* 0x000fca00078e0003 */
[----:B0-----:R1:W5:Y:S01]  /*0370*/  LDG.E R12, desc[UR8][R6.64+0x80] ;  /* 0x00008008060c7981 */ /* 0x001362000c1e1900 */
[----:B------:R-:W-:Y:S01]  /*0380*/  IADD3 R4, P0, PT, R4, 0x80, RZ ;  /* 0x0000008004047810 */ /* 0x000fe20007f1e0ff */
[----:B------:R-:W-:Y:S02]  /*0390*/  IMAD.MOV.U32 R15, RZ, RZ, RZ ;  /* 0x000000ffff0f7224 */ /* 0x000fe400078e00ff */
[----:B------:R1:W-:Y:S02]  /*03a0*/  CCTL.E.PF1 [R6+0x100] ;  /* 0x000001000600798f */ /* 0x0003e40000000100 */
[----:B------:R-:W-:-:S08]  /*03b0*/  IMAD.X R3, RZ, RZ, R3, P0 ;  /* 0x000000ffff037224 */ /* 0x000fd000000e0603 */
.L_x_1:
[----:B-----5:R2:W3:Y:S01]  /*03c0*/  SHFL.IDX PT, R16, R12, R15, 0x1f ;  /* 0x00001f0f0c107589 */ /* 0x0204e200000e0000 */
[----:B------:R-:W-:Y:S05]  /*03d0*/  BRA `(.L_x_2) ;  /* 0x0000000000447947 */ /* 0x000fea0003800000 */
.L_x_0:
        /* <DEDUP_REMOVED lines=16> */
.L_x_3:
[----:B-----5:R4:W2:Y:S02]  /*04e0*/  SHFL.IDX PT, R18, R13, R14, 0x1f ;  /* 0x00001f0e0d127589 */ /* 0x0208a400000e0000 */
.L_x_2:
[----:B------:R-:W-:Y:S01]  /*04f0*/  ISETP.NE.U32.AND P0, PT, R17, 0x1f, PT ;  /* 0x0000001f1100780c */ /* 0x000fe20003f05070 */
[----:B------:R-:W-:Y:S01]  /*0500*/  UISETP.NE.U32.AND UP0, UPT, UR6, URZ, UPT ;  /* 0x000000ff0600728c */ /* 0x000fe2000bf05070 */
[----:B------:R-:W-:Y:S02]  /*0510*/  VIADD R10, R10, 0x1 ;  /* 0x000000010a0a7836 */ /* 0x000fe40000000000 */
[----:B------:R-:W-:Y:S01]  /*0520*/  ISETP.NE.U32.AND.EX P0, PT, RZ, RZ, PT, P0 ;  /* 0x000000ffff00720c */ /* 0x000fe20003f05100 */
[----:B------:R-:W-:-:S12]  /*0530*/  UISETP.NE.U32.AND.EX UP0, UPT, UR7, URZ, UPT, UP0 ;  /* 0x000000ff0700728c */ /* 0x000fd8000bf05100 */
[----:B-1----:R-:W-:Y:S01]  /*0540*/  @!P0 IMAD.MOV.U32 R6, RZ, RZ, R8 ;  /* 0x000000ffff068224 */ /* 0x002fe200078e0008 */
[----:B------:R-:W-:Y:S01]  /*0550*/  @!P0 IADD3 R8, P1, PT, R8, 0x80, RZ ;  /* 0x0000008008088810 */ /* 0x000fe20007f3e0ff */
[----:B------:R-:W-:-:S04]  /*0560*/  @!P0 IMAD.MOV.U32 R7, RZ, RZ, R9 ;  /* 0x000000ffff078224 */ /* 0x000fc800078e0009 */
[----:B------:R-:W-:Y:S01]  /*0570*/  @!P0 IMAD.X R9, RZ, RZ, R9, P1 ;  /* 0x000000ffff098224 */ /* 0x000fe200008e0609 */
[----:B------:R1:W-:Y:S01]  /*0580*/  @!P0 STG.E desc[UR8][R6.64], R11 ;  /* 0x0000000b06008986 */ /* 0x0003e2000c101908 */
[----:B------:R-:W-:Y:S06]  /*0590*/  BRA.U !UP0, `(.L_x_4) ;  /* 0x00000001088c7547 */ /* 0x000fec000b800000 */
[----:B------:R-:W-:-:S04]  /*05a0*/  UISETP.NE.U32.AND UP0, UPT, UR4, URZ, UPT ;  /* 0x000000ff0400728c */ /* 0x000fc8000bf05070 */
[----:B------:R-:W-:-:S09]  /*05b0*/  UISETP.NE.U32.AND.EX UP0, UPT, UR5, URZ, UPT, UP0 ;  /* 0x000000ff0500728c */ /* 0x000fd2000bf05100 */
[----:B------:R-:W-:Y:S05]  /*05c0*/  BRA.U UP0, `(.L_x_5) ;  /* 0xfffffffd00287547 */ /* 0x000fea000b83ffff */
.L_x_8:
[----:B------:R-:W-:Y:S01]  /*05d0*/  LOP3.LUT R5, R10, 0x1f, RZ, 0xc0, !PT ;  /* 0x0000001f0a057812 */ /* 0x000fe200078ec0ff */
[----:B--23--:R-:W-:Y:S01]  /*05e0*/  VIADD R15, R15, 0x1 ;  /* 0x000000010f0f7836 */ /* 0x00cfe20000000000 */
[----:B------:R-:W-:Y:S02]  /*05f0*/  UIADD3 UR6, UP0, UPT, UR6, -0x1, URZ ;  /* 0xffffffff06067890 */ /* 0x000fe4000ff1e0ff */
[C---:B------:R-:W-:Y:S02]  /*0600*/  ISETP.NE.U32.AND P0, PT, R5.reuse, 0x1f, PT ;  /* 0x0000001f0500780c */ /* 0x040fe40003f05070 */
[----:B------:R-:W-:Y:S01]  /*0610*/  ISETP.NE.U32.AND P1, PT, R5, R0, PT ;  /* 0x000000000500720c */ /* 0x000fe20003f25070 */
[----:B------:R-:W-:Y:S01]  /*0620*/  UIADD3.X UR7, UPT, UPT, UR7, -0x1, URZ, UP0, !UPT ;  /* 0xffffffff07077890 */ /* 0x000fe200087fe4ff */
[----:B------:R-:W-:Y:S02]  /*0630*/  ISETP.NE.U32.AND.EX P0, PT, RZ, RZ, PT, P0 ;  /* 0x000000ffff00720c */ /* 0x000fe40003f05100 */
[----:B------:R-:W-:-:S04]  /*0640*/  ISETP.NE.U32.AND.EX P1, PT, RZ, RZ, PT, P1 ;  /* 0x000000ffff00720c */ /* 0x000fc80003f25110 */
[----:B01-3--:R-:W-:Y:S02]  /*0650*/  FSEL R11, R16, R11, !P1 ;  /* 0x0000000b100b7208 */ /* 0x00bfe40004800000 */
[----:B------:R-:W-:-:S05]  /*0660*/  ISETP.GE.U32.AND P1, PT, R15, 0x20, PT ;  /* 0x000000200f00780c */ /* 0x000fca0003f26070 */
[----:B------:R-:W-:Y:S01]  /*0670*/  @!P0 IMAD.MOV.U32 R6, RZ, RZ, R8 ;  /* 0x000000ffff068224 */ /* 0x000fe200078e0008 */
[----:B------:R-:W-:Y:S01]  /*0680*/  @!P0 IADD3 R8, P2, PT, R8, 0x80, RZ ;  /* 0x0000008008088810 */ /* 0x000fe20007f5e0ff */
[----:B------:R-:W-:-:S04]  /*0690*/  @!P0 IMAD.MOV.U32 R7, RZ, RZ, R9 ;  /* 0x000000ffff078224 */ /* 0x000fc800078e0009 */
[----:B------:R-:W-:Y:S01]  /*06a0*/  @!P0 IMAD.X R9, RZ, RZ, R9, P2 ;  /* 0x000000ffff098224 */ /* 0x000fe200010e0609 */
[----:B------:R1:W-:Y:S01]  /*06b0*/  @!P0 STG.E desc[UR8][R6.64], R11 ;  /* 0x0000000b06008986 */ /* 0x0003e2000c101908 */
[----:B------:R-:W-:Y:S06]  /*06c0*/  @!P1 BRA `(.L_x_6) ;  /* 0x0000000000289947 */ /* 0x000fec0003800000 */
[----:B------:R-:W-:-:S04]  /*06d0*/  UISETP.NE.U32.AND UP0, UPT, UR6, URZ, UPT ;  /* 0x000000ff0600728c */ /* 0x000fc8000bf05070 */
[----:B------:R-:W-:-:S09]  /*06e0*/  UISETP.NE.U32.AND.EX UP0, UPT, UR7, URZ, UPT, UP0 ;  /* 0x000000ff0700728c */ /* 0x000fd2000bf05100 */
[----:B------:R-:W-:Y:S05]  /*06f0*/  BRA.U !UP0, `(.L_x_7) ;  /* 0x0000000108207547 */ /* 0x000fea000b800000 */
[----:B-1----:R-:W-:Y:S02]  /*0700*/  IMAD.MOV.U32 R6, RZ, RZ, R4 ;  /* 0x000000ffff067224 */ /* 0x002fe400078e0004 */
[----:B------:R-:W-:-:S05]  /*0710*/  IMAD.MOV.U32 R7, RZ, RZ, R3 ;  /* 0x000000ffff077224 */ /* 0x000fca00078e0003 */
[----:B0-----:R2:W5:Y:S01]  /*0720*/  LDG.E R12, desc[UR8][R6.64+0x80] ;  /* 0x00008008060c7981 */ /* 0x001562000c1e1900 */
[----:B------:R-:W-:Y:S01]  /*0730*/  IADD3 R4, P0, PT, R4, 0x80, RZ ;  /* 0x0000008004047810 */ /* 0x000fe20007f1e0ff */
[----:B------:R-:W-:Y:S02]  /*0740*/  IMAD.MOV.U32 R15, RZ, RZ, RZ ;  /* 0x000000ffff0f7224 */ /* 0x000fe400078e00ff */
[----:B------:R2:W-:Y:S02]  /*0750*/  CCTL.E.PF1 [R6+0x100] ;  /* 0x000001000600798f */ /* 0x0005e40000000100 */
[----:B------:R-:W-:-:S08]  /*0760*/  IMAD.X R3, RZ, RZ, R3, P0 ;  /* 0x000000ffff037224 */ /* 0x000fd000000e0603 */
.L_x_6:
[----:B-----5:R3:W0:Y:S02]  /*0770*/  SHFL.IDX PT, R16, R12, R15, 0x1f ;  /* 0x00001f0f0c107589 */ /* 0x02062400000e0000 */
.L_x_7:
[----:B------:R-:W-:-:S04]  /*0780*/  ISETP.NE.U32.AND P0, PT, RZ, UR6, PT ;  /* 0x00000006ff007c0c */ /* 0x000fc8000bf05070 */
[----:B------:R-:W-:-:S13]  /*0790*/  ISETP.NE.U32.AND.EX P0, PT, RZ, UR7, PT, P0 ;  /* 0x00000007ff007c0c */ /* 0x000fda000bf05100 */
[----:B------:R-:W-:Y:S05]  /*07a0*/  @!P0 EXIT ;  /* 0x000000000000894d */ /* 0x000fea0003800000 */
[----:B------:R-:W-:Y:S01]  /*07b0*/  VIADD R10, R10, 0x1 ;  /* 0x000000010a0a7836 */ /* 0x000fe20000000000 */
[----:B------:R-:W-:Y:S06]  /*07c0*/  BRA `(.L_x_8) ;  /* 0xfffffffc00807947 */ /* 0x000fec000383ffff */
.L_x_4:
[----:B------:R-:W-:Y:S01]  /*07d0*/  LOP3.LUT R3, R10, 0x1f, RZ, 0xc0, !PT ;  /* 0x0000001f0a037812 */ /* 0x000fe200078ec0ff */
[----:B----4-:R-:W-:Y:S01]  /*07e0*/  VIADD R14, R14, 0x1 ;  /* 0x000000010e0e7836 */ /* 0x010fe20000000000 */
[----:B------:R-:W-:Y:S02]  /*07f0*/  UIADD3 UR4, UP0, UPT, UR4, -0x1, URZ ;  /* 0xffffffff04047890 */ /* 0x000fe4000ff1e0ff */
[C---:B------:R-:W-:Y:S02]  /*0800*/  ISETP.NE.U32.AND P0, PT, R3.reuse, 0x1f, PT ;  /* 0x0000001f0300780c */ /* 0x040fe40003f05070 */
[----:B------:R-:W-:Y:S01]  /*0810*/  ISETP.NE.U32.AND P1, PT, R3, R0, PT ;  /* 0x000000000300720c */ /* 0x000fe20003f25070 */
[----:B------:R-:W-:Y:S01]  /*0820*/  UIADD3.X UR5, UPT, UPT, UR5, -0x1, URZ, UP0, !UPT ;  /* 0xffffffff05057890 */ /* 0x000fe200087fe4ff */
[----:B------:R-:W-:Y:S02]  /*0830*/  ISETP.NE.U32.AND.EX P0, PT, RZ, RZ, PT, P0 ;  /* 0x000000ffff00720c */ /* 0x000fe40003f05100 */
[----:B------:R-:W-:-:S04]  /*0840*/  ISETP.NE.U32.AND.EX P1, PT, RZ, RZ, PT, P1 ;  /* 0x000000ffff00720c */ /* 0x000fc80003f25110 */
[----:B012---:R-:W-:Y:S02]  /*0850*/  FSEL R11, R18, R11, !P1 ;  /* 0x0000000b120b7208 */ /* 0x007fe40004800000 */
        /* <DEDUP_REMOVED lines=17> */
.L_x_9:
[----:B-----5:R4:W0:Y:S02]  /*0970*/  SHFL.IDX PT, R18, R13, R14, 0x1f ;  /* 0x00001f0e0d127589 */ /* 0x02082400000e0000 */
.L_x_10:
[----:B------:R-:W-:-:S04]  /*0980*/  ISETP.NE.U32.AND P0, PT, RZ, UR4, PT ;  /* 0x00000004ff007c0c */ /* 0x000fc8000bf05070 */
[----:B------:R-:W-:-:S13]  /*0990*/  ISETP.NE.U32.AND.EX P0, PT, RZ, UR5, PT, P0 ;  /* 0x00000005ff007c0c */ /* 0x000fda000bf05100 */
[----:B------:R-:W-:Y:S05]  /*09a0*/  @!P0 EXIT ;  /* 0x000000000000894d */ /* 0x000fea0003800000 */
[----:B------:R-:W-:Y:S01]  /*09b0*/  VIADD R10, R10, 0x1 ;  /* 0x000000010a0a7836 */ /* 0x000fe20000000000 */
[----:B------:R-:W-:Y:S06]  /*09c0*/  BRA `(.L_x_4) ;  /* 0xfffffffc00807947 */ /* 0x000fec000383ffff */
.L_x_11:
[----:B------:R-:W-:-:S00]  /*09d0*/  BRA `(.L_x_11) ;  /* 0xfffffffc00fc7947 */ /* 0x000fc0000383ffff */
[----:B------:R-:W-:-:S00]  /*09e0*/  NOP ;  /* 0x0000000000007918 */ /* 0x000fc00000000000 */
        /* <DEDUP_REMOVED lines=9> */
.L_x_12:


//--------------------- .nv.shared.reserved.0     --------------------------
	.section	.nv.shared.reserved.0,"aw",@nobits
	.weak		__nv_reservedSMEM_offset_0_alias
	.size		__nv_reservedSMEM_offset_0_alias, 0, 64
	.other		__nv_reservedSMEM_offset_0_alias,@"STO_CUDA_RESERVED_SHARED STV_DEFAULT"
__nv_reservedSMEM_offset_0_alias:
	.zero		0
	.zero		64


//--------------------- .nv.constant0.sortMergeGlobal --------------------------
	.section	.nv.constant0.sortMergeGlobal,"a",@progbits
	.sectionflags	@""
	.align	4
.nv.constant0.sortMergeGlobal:
	.zero		920


//--------------------- SYMBOLS --------------------------

	.type		.nv.reservedSmem.offset0,@object
	.size		.nv.reservedSmem.offset0,0x4
